	.headerflags	@"EF_CUDA_TEXMODE_UNIFIED EF_CUDA_64BIT_ADDRESS EF_CUDA_SM86 EF_CUDA_VIRTUAL_SM(EF_CUDA_SM86)"
	.elftype	@"ET_EXEC"


//--------------------- .nv.info                  --------------------------
	.section	.nv.info,"",@"SHT_CUDA_INFO"
	.align	4


	//----- nvinfo : EIATTR_REGCOUNT
	.align		4
        /*0000*/ 	.byte	0x04, 0x2f
        /*0002*/ 	.short	(.L_1 - .L_0)
	.align		4
.L_0:
        /*0004*/ 	.word	index@(triton_poi_fused__to_copy_2)
        /*0008*/ 	.word	0x00000008


	//----- nvinfo : EIATTR_MIN_STACK_SIZE
	.align		4
.L_1:
        /*000c*/ 	.byte	0x04, 0x12
        /*000e*/ 	.short	(.L_3 - .L_2)
	.align		4
.L_2:
        /*0010*/ 	.word	index@(triton_poi_fused__to_copy_2)
        /*0014*/ 	.word	0x00000000


	//----- nvinfo : EIATTR_FRAME_SIZE
	.align		4
.L_3:
        /*0018*/ 	.byte	0x04, 0x11
        /*001a*/ 	.short	(.L_5 - .L_4)
	.align		4
.L_4:
        /*001c*/ 	.word	index@(triton_poi_fused__to_copy_2)
        /*0020*/ 	.word	0x00000000


	//----- nvinfo : EIATTR_MIN_STACK_SIZE
	.align		4
.L_5:
        /*0024*/ 	.byte	0x04, 0x12
        /*0026*/ 	.short	(.L_7 - .L_6)
	.align		4
.L_6:
        /*0028*/ 	.word	index@(triton_poi_fused__to_copy_2)
        /*002c*/ 	.word	0x00000000
.L_7:


//--------------------- .nv.info.triton_poi_fused__to_copy_2 --------------------------
	.section	.nv.info.triton_poi_fused__to_copy_2,"",@"SHT_CUDA_INFO"
	.sectionflags	@""
	.align	4


	//----- nvinfo : EIATTR_CUDA_API_VERSION
	.align		4
        /*0000*/ 	.byte	0x04, 0x37
        /*0002*/ 	.short	(.L_9 - .L_8)
.L_8:
        /*0004*/ 	.word	0x0000007c


	//----- nvinfo : EIATTR_SW2861232_WAR
	.align		4
.L_9:
        /*0008*/ 	.byte	0x01, 0x35
	.zero		2


	//----- nvinfo : EIATTR_PARAM_CBANK
	.align		4
        /*000c*/ 	.byte	0x04, 0x0a
        /*000e*/ 	.short	(.L_11 - .L_10)
	.align		4
.L_10:
        /*0010*/ 	.word	index@(.nv.constant0.triton_poi_fused__to_copy_2)
        /*0014*/ 	.short	0x0160
        /*0016*/ 	.short	0x0020


	//----- nvinfo : EIATTR_CBANK_PARAM_SIZE
	.align		4
.L_11:
        /*0018*/ 	.byte	0x03, 0x19
        /*001a*/ 	.short	0x0020


	//----- nvinfo : EIATTR_KPARAM_INFO
	.align		4
        /*001c*/ 	.byte	0x04, 0x17
        /*001e*/ 	.short	(.L_13 - .L_12)
.L_12:
        /*0020*/ 	.word	0x00000000
        /*0024*/ 	.short	0x0003
        /*0026*/ 	.short	0x0018
        /*0028*/ 	.byte	0x00, 0xf4, 0x21, 0x00


	//----- nvinfo : EIATTR_KPARAM_INFO
	.align		4
.L_13:
        /*002c*/ 	.byte	0x04, 0x17
        /*002e*/ 	.short	(.L_15 - .L_14)
.L_14:
        /*0030*/ 	.word	0x00000000
        /*0034*/ 	.short	0x0002
        /*0036*/ 	.short	0x0010
        /*0038*/ 	.byte	0x00, 0xf0, 0x11, 0x00


	//----- nvinfo : EIATTR_KPARAM_INFO
	.align		4
.L_15:
        /*003c*/ 	.byte	0x04, 0x17
        /*003e*/ 	.short	(.L_17 - .L_16)
.L_16:
        /*0040*/ 	.word	0x00000000
        /*0044*/ 	.short	0x0001
        /*0046*/ 	.short	0x0008
        /*0048*/ 	.byte	0x00, 0xf4, 0x21, 0x00


	//----- nvinfo : EIATTR_KPARAM_INFO
	.align		4
.L_17:
        /*004c*/ 	.byte	0x04, 0x17
        /*004e*/ 	.short	(.L_19 - .L_18)
.L_18:
        /*0050*/ 	.word	0x00000000
        /*0054*/ 	.short	0x0000
        /*0056*/ 	.short	0x0000
        /*0058*/ 	.byte	0x00, 0xf4, 0x21, 0x00


	//----- nvinfo : EIATTR_MAXREG_COUNT
	.align		4
.L_19:
        /*005c*/ 	.byte	0x03, 0x1b
        /*005e*/ 	.short	0x00ff


	//----- nvinfo : EIATTR_EXIT_INSTR_OFFSETS
	.align		4
        /*0060*/ 	.byte	0x04, 0x1c
        /*0062*/ 	.short	(.L_21 - .L_20)


	//   ....[0]....
.L_20:
        /*0064*/ 	.word	0x00000120


	//   ....[1]....
        /*0068*/ 	.word	0x00000140


	//----- nvinfo : EIATTR_REQNTID
	.align		4
.L_21:
        /*006c*/ 	.byte	0x04, 0x10
        /*006e*/ 	.short	(.L_23 - .L_22)
.L_22:
        /*0070*/ 	.word	0x00000080
        /*0074*/ 	.word	0x00000001
        /*0078*/ 	.word	0x00000001


	//----- nvinfo : EIATTR_CRS_STACK_SIZE
	.align		4
.L_23:
        /*007c*/ 	.byte	0x04, 0x1e
        /*007e*/ 	.short	(.L_25 - .L_24)
.L_24:
        /*0080*/ 	.word	0x00000000
.L_25:


//--------------------- .nv.callgraph             --------------------------
	.section	.nv.callgraph,"",@"SHT_CUDA_CALLGRAPH"
	.align	4
	.sectionentsize	8
	.align		4
        /*0000*/ 	.word	0x00000000
	.align		4
        /*0004*/ 	.word	0xffffffff
	.align		4
        /*0008*/ 	.word	0x00000000
	.align		4
        /*000c*/ 	.word	0xfffffffe
	.align		4
        /*0010*/ 	.word	0x00000000
	.align		4
        /*0014*/ 	.word	0xfffffffd
	.align		4
        /*0018*/ 	.word	0x00000000
	.align		4
        /*001c*/ 	.word	0xfffffffc


//--------------------- .nv.rel.action            --------------------------
	.section	.nv.rel.action,"",@"SHT_CUDA_RELOCINFO"
	.align	8
	.sectionentsize	8
        /*0000*/ 	.byte	0x73, 0x00, 0x00, 0x00, 0x00, 0x00, 0x00, 0x00, 0x00, 0x00, 0x00, 0x11, 0x25, 0x00, 0x05, 0x36


//--------------------- .nv.constant0.triton_poi_fused__to_copy_2 --------------------------
	.section	.nv.constant0.triton_poi_fused__to_copy_2,"a",@progbits
	.sectionflags	@""
	.align	4
.nv.constant0.triton_poi_fused__to_copy_2:
	.zero		384


//--------------------- .text.triton_poi_fused__to_copy_2 --------------------------
	.section	.text.triton_poi_fused__to_copy_2,"ax",@progbits
	.sectioninfo	@"SHI_REGISTERS=8"
	.align	128
        .global         triton_poi_fused__to_copy_2
        .type           triton_poi_fused__to_copy_2,@function
        .size           triton_poi_fused__to_copy_2,(.L_x_3 - triton_poi_fused__to_copy_2)
        .other          triton_poi_fused__to_copy_2,@"STO_CUDA_ENTRY STV_DEFAULT"
triton_poi_fused__to_copy_2:
.text.triton_poi_fused__to_copy_2:
[----:B------:R-:W-:Y:S02]  /*0000*/  IMAD.MOV.U32 R1, RZ, RZ, c[0x0][0x28] ;  /* 0x00000a00ff017624 */ /* 0x000fe400078e00ff */
[----:B------:R-:W0:Y:S01]  /*0010*/  S2R R0, SR_TID.X ;  /* 0x0000000000007919 */ /* 0x000e220000002100 */
[----:B------:R-:W-:Y:S01]  /*0020*/  MOV R5, 0x2 ;  /* 0x0000000200057802 */ /* 0x000fe20000000f00 */
[----:B------:R-:W-:Y:S01]  /*0030*/  ULDC.64 UR4, c[0x0][0x118] ;  /* 0x0000460000047ab9 */ /* 0x000fe20000000a00 */
[----:B------:R-:W-:Y:S01]  /*0040*/  BSSY B0, `(.L_x_0) ;  /* 0x000000c000007945 */ /* 0x000fe20003800000 */
[----:B------:R-:W1:Y:S01]  /*0050*/  S2R R3, SR_CTAID.X ;  /* 0x0000000000037919 */ /* 0x000e620000002500 */
[----:B0-----:R-:W-:-:S04]  /*0060*/  SHF.L.U32 R0, R0, 0x1, RZ ;  /* 0x0000000100007819 */ /* 0x001fc800000006ff */
[----:B------:R-:W-:-:S05]  /*0070*/  LOP3.LUT R0, R0, 0xfe, RZ, 0xc0, !PT ;  /* 0x000000fe00007812 */ /* 0x000fca00078ec0ff */
[----:B-1----:R-:W-:Y:S02]  /*0080*/  IMAD R0, R3, 0x100, R0 ;  /* 0x0000010003007824 */ /* 0x002fe400078e0200 */
[----:B------:R-:W-:Y:S02]  /*0090*/  CS2R R2, SRZ ;  /* 0x0000000000027805 */ /* 0x000fe4000001ff00 */
[C---:B------:R-:W-:Y:S01]  /*00a0*/  IMAD.WIDE R4, R0.reuse, R5, c[0x0][0x168] ;  /* 0x00005a0000047625 */ /* 0x040fe200078e0205 */
[----:B------:R-:W-:-:S13]  /*00b0*/  ISETP.GE.AND P0, PT, R0, 0x900, PT ;  /* 0x000009000000780c */ /* 0x000fda0003f06270 */
[----:B------:R-:W-:Y:S05]  /*00c0*/  @P0 BRA `(.L_x_1) ;  /* 0x0000003000000947 */ /* 0x000fea0003800000 */
[----:B------:R-:W-:-:S04]  /*00d0*/  IMAD.MOV.U32 R3, RZ, RZ, 0x4 ;  /* 0x00000004ff037424 */ /* 0x000fc800078e00ff */
[----:B------:R-:W-:-:S06]  /*00e0*/  IMAD.WIDE R2, R0, R3, c[0x0][0x160] ;  /* 0x0000580000027625 */ /* 0x000fcc00078e0203 */
[----:B------:R-:W5:Y:S02]  /*00f0*/  LDG.E.64 R2, [R2.64] ;  /* 0x0000000402027981 */ /* 0x000f64000c1e1b00 */
.L_x_1:
[----:B------:R-:W-:Y:S05]  /*0100*/  BSYNC B0 ;  /* 0x0000000000007941 */ /* 0x000fea0003800000 */
.L_x_0:
[----:B-----5:R-:W-:Y:S01]  /*0110*/  F2FP.BF16.PACK_AB R3, R3, R2 ;  /* 0x000000020303723e */ /* 0x020fe200000010ff */
[----:B------:R-:W-:Y:S06]  /*0120*/  @P0 EXIT ;  /* 0x000000000000094d */ /* 0x000fec0003800000 */
[----:B------:R-:W-:Y:S01]  /*0130*/  STG.E [R4.64], R3 ;  /* 0x0000000304007986 */ /* 0x000fe2000c101904 */
[----:B------:R-:W-:Y:S05]  /*0140*/  EXIT ;  /* 0x000000000000794d */ /* 0x000fea0003800000 */
.L_x_2:
[----:B------:R-:W-:-:S00]  /*0150*/  BRA `(.L_x_2) ;  /* 0xfffffff000007947 */ /* 0x000fc0000383ffff */
[----:B------:R-:W-:-:S00]  /*0160*/  NOP ;  /* 0x0000000000007918 */ /* 0x000fc00000000000 */
        /* <DEDUP_REMOVED lines=9> */
.L_x_3:
